//
// Generated by NVIDIA NVVM Compiler
//
// Compiler Build ID: CL-36424714
// Cuda compilation tools, release 13.0, V13.0.88
// Based on NVVM 20.0.0
//

.version 9.0
.target sm_100
.address_size 64

	// .globl	_Z22parallel_passwordCrackiPfPil

.visible .entry _Z22parallel_passwordCrackiPfPil(
	.param .u32 _Z22parallel_passwordCrackiPfPil_param_0,
	.param .u64 .ptr .align 1 _Z22parallel_passwordCrackiPfPil_param_1,
	.param .u64 .ptr .align 1 _Z22parallel_passwordCrackiPfPil_param_2,
	.param .u64 _Z22parallel_passwordCrackiPfPil_param_3
)
{
	.local .align 16 .b8 	__local_depot0[4032];
	.reg .b64 	%SP;
	.reg .b64 	%SPL;
	.reg .pred 	%p<6>;
	.reg .b16 	%rs<27>;
	.reg .b32 	%r<33>;
	.reg .b32 	%f<2>;
	.reg .b64 	%rd<18>;

	mov.u64 	%SPL, __local_depot0;
	ld.param.u32 	%r12, [_Z22parallel_passwordCrackiPfPil_param_0];
	ld.param.u64 	%rd6, [_Z22parallel_passwordCrackiPfPil_param_1];
	ld.param.u64 	%rd7, [_Z22parallel_passwordCrackiPfPil_param_2];
	add.u64 	%rd1, %SPL, 0;
	add.u64 	%rd2, %SPL, 32;
	mov.u32 	%r14, %ctaid.x;
	mov.u32 	%r15, %ntid.x;
	mov.u32 	%r16, %tid.x;
	mad.lo.s32 	%r1, %r14, %r15, %r16;
	mov.b16 	%rs1, 98;
	mov.b16 	%rs2, 97;
	st.local.v2.u8 	[%rd1], {%rs2, %rs1};
	mov.b16 	%rs3, 100;
	mov.b16 	%rs4, 99;
	st.local.v2.u8 	[%rd1+2], {%rs4, %rs3};
	mov.b16 	%rs5, 102;
	mov.b16 	%rs6, 101;
	st.local.v2.u8 	[%rd1+4], {%rs6, %rs5};
	mov.b16 	%rs7, 104;
	mov.b16 	%rs8, 103;
	st.local.v2.u8 	[%rd1+6], {%rs8, %rs7};
	mov.b16 	%rs9, 106;
	mov.b16 	%rs10, 105;
	st.local.v2.u8 	[%rd1+8], {%rs10, %rs9};
	mov.b16 	%rs11, 108;
	mov.b16 	%rs12, 107;
	st.local.v2.u8 	[%rd1+10], {%rs12, %rs11};
	mov.b16 	%rs13, 110;
	mov.b16 	%rs14, 109;
	st.local.v2.u8 	[%rd1+12], {%rs14, %rs13};
	mov.b16 	%rs15, 112;
	mov.b16 	%rs16, 111;
	st.local.v2.u8 	[%rd1+14], {%rs16, %rs15};
	mov.b16 	%rs17, 114;
	mov.b16 	%rs18, 113;
	st.local.v2.u8 	[%rd1+16], {%rs18, %rs17};
	mov.b16 	%rs19, 116;
	mov.b16 	%rs20, 115;
	st.local.v2.u8 	[%rd1+18], {%rs20, %rs19};
	mov.b16 	%rs21, 118;
	mov.b16 	%rs22, 117;
	st.local.v2.u8 	[%rd1+20], {%rs22, %rs21};
	mov.b16 	%rs23, 120;
	mov.b16 	%rs24, 119;
	st.local.v2.u8 	[%rd1+22], {%rs24, %rs23};
	mov.b16 	%rs25, 122;
	mov.b16 	%rs26, 121;
	st.local.v2.u8 	[%rd1+24], {%rs26, %rs25};
	setp.lt.s32 	%p1, %r12, 1;
	@%p1 bra 	$L__BB0_9;
	cvt.s64.s32 	%rd10, %r1;
	mul.wide.s32 	%rd11, %r1, 4;
	add.s64 	%rd3, %rd2, %rd11;
	add.s64 	%rd4, %rd1, %rd10;
	cvta.to.global.u64 	%rd5, %rd7;
	mov.b32 	%r10, 0;
	bra.uni 	$L__BB0_3;
$L__BB0_2:
	ld.local.u32 	%r28, [%rd2];
$L__BB0_3:
	add.s32 	%r19, %r28, 1;
	st.local.u32 	[%rd2], %r19;
	setp.lt.s32 	%p2, %r10, %r12;
	@%p2 bra 	$L__BB0_10;
	ld.local.u32 	%r5, [%rd3];
	ld.local.s8 	%r20, [%rd4];
	add.s32 	%r21, %r20, 26;
	setp.lt.s32 	%p3, %r5, %r21;
	@%p3 bra 	$L__BB0_11;
	add.s32 	%r22, %r5, -26;
	st.local.u32 	[%rd3], %r22;
	ld.local.u32 	%r23, [%rd3+4];
	add.s32 	%r24, %r23, 1;
	st.local.u32 	[%rd3+4], %r24;
	bra.uni 	$L__BB0_11;
$L__BB0_6:
	mul.wide.u32 	%rd12, %r30, 4;
	add.s64 	%rd13, %rd2, %rd12;
	ld.local.u32 	%r26, [%rd13];
	add.s64 	%rd14, %rd5, %rd12;
	ld.global.u32 	%r27, [%rd14];
	setp.ne.s32 	%p4, %r26, %r27;
	@%p4 bra 	$L__BB0_2;
	add.s32 	%r30, %r30, 1;
	setp.ne.s32 	%p5, %r30, %r12;
	@%p5 bra 	$L__BB0_6;
	ld.local.u32 	%r32, [%rd3];
$L__BB0_9:
	cvta.to.global.u64 	%rd15, %rd6;
	cvt.rn.f32.s32 	%f1, %r32;
	mul.wide.s32 	%rd16, %r1, 4;
	add.s64 	%rd17, %rd15, %rd16;
	st.global.f32 	[%rd17], %f1;
	ret;
$L__BB0_10:
	add.s32 	%r10, %r10, 1;
$L__BB0_11:
	mov.b32 	%r30, 0;
	bra.uni 	$L__BB0_6;

}


// ===== COMPILED SASS (sm_100) =====

	.target	sm_100

	.elftype	@"ET_EXEC"


//--------------------- .note.nv.tkinfo           --------------------------
	.section	.note.nv.tkinfo,"",@"SHT_NOTE"
	.sectionflags	@"SHF_NOTE_NV_TKINFO"
	.tkinfo
        /*0018*/ 	.word	0x00000002
        /*0030*/ 	.string	""
        /*0030*/ 	.string	"ptxas"
        /*0030*/ 	.string	"Cuda compilation tools, release 13.0, V13.0.88"
        /*0030*/ 	.string	"Build cuda_13.0.r13.0/compiler.36424714_0"
        /*0030*/ 	.string	"-arch sm_100 -m 64 "



//--------------------- .note.nv.cuinfo           --------------------------
	.section	.note.nv.cuinfo,"",@"SHT_NOTE"
	.sectionflags	@"SHF_NOTE_NV_CUINFO"
        /*0018*/ 	.short	0x0002
        /*001a*/ 	.short	0x0064
        /*001c*/ 	.short	0x0082
	.zero		2


//--------------------- .nv.info                  --------------------------
	.section	.nv.info,"",@"SHT_CUDA_INFO"
	.align	4


	//----- nvinfo : EIATTR_REGCOUNT
	.align		4
        /*0000*/ 	.byte	0x04, 0x2f
        /*0002*/ 	.short	(.L_1 - .L_0)
	.align		4
.L_0:
        /*0004*/ 	.word	index@(_Z22parallel_passwordCrackiPfPil)
        /*0008*/ 	.word	0x0000000d


	//----- nvinfo : EIATTR_FRAME_SIZE
	.align		4
.L_1:
        /*000c*/ 	.byte	0x04, 0x11
        /*000e*/ 	.short	(.L_3 - .L_2)
	.align		4
.L_2:
        /*0010*/ 	.word	index@(_Z22parallel_passwordCrackiPfPil)
        /*0014*/ 	.word	0x00000fc0


	//----- nvinfo : EIATTR_MIN_STACK_SIZE
	.align		4
.L_3:
        /*0018*/ 	.byte	0x04, 0x12
        /*001a*/ 	.short	(.L_5 - .L_4)
	.align		4
.L_4:
        /*001c*/ 	.word	index@(_Z22parallel_passwordCrackiPfPil)
        /*0020*/ 	.word	0x00000fc0
.L_5:


//--------------------- .nv.compat                --------------------------
	.section	.nv.compat,"",@"SHT_CUDA_COMPAT_INFO"
	.align	4
        /*0000*/ 	.byte	0x02, 0x09, 0x00, 0x00, 0x02, 0x02, 0x01, 0x00, 0x02, 0x05, 0x05, 0x00, 0x03, 0x07, 0x01, 0x01
        /*0010*/ 	.byte	0x02, 0x03, 0x00, 0x00, 0x02, 0x06, 0x01, 0x00, 0x04, 0x0b, 0x08, 0x00, 0x09, 0x00, 0x00, 0x00
        /*0020*/ 	.byte	0x00, 0x00, 0x00, 0x00


//--------------------- .nv.info._Z22parallel_passwordCrackiPfPil --------------------------
	.section	.nv.info._Z22parallel_passwordCrackiPfPil,"",@"SHT_CUDA_INFO"
	.sectionflags	@""
	.align	4


	//----- nvinfo : EIATTR_CUDA_API_VERSION
	.align		4
        /*0000*/ 	.byte	0x04, 0x37
        /*0002*/ 	.short	(.L_7 - .L_6)
.L_6:
        /*0004*/ 	.word	0x00000082


	//----- nvinfo : EIATTR_KPARAM_INFO
	.align		4
.L_7:
        /*0008*/ 	.byte	0x04, 0x17
        /*000a*/ 	.short	(.L_9 - .L_8)
.L_8:
        /*000c*/ 	.word	0x00000000
        /*0010*/ 	.short	0x0003
        /*0012*/ 	.short	0x0018
        /*0014*/ 	.byte	0x00, 0xf0, 0x21, 0x00


	//----- nvinfo : EIATTR_KPARAM_INFO
	.align		4
.L_9:
        /*0018*/ 	.byte	0x04, 0x17
        /*001a*/ 	.short	(.L_11 - .L_10)
.L_10:
        /*001c*/ 	.word	0x00000000
        /*0020*/ 	.short	0x0002
        /*0022*/ 	.short	0x0010
        /*0024*/ 	.byte	0x00, 0xf5, 0x21, 0x00


	//----- nvinfo : EIATTR_KPARAM_INFO
	.align		4
.L_11:
        /*0028*/ 	.byte	0x04, 0x17
        /*002a*/ 	.short	(.L_13 - .L_12)
.L_12:
        /*002c*/ 	.word	0x00000000
        /*0030*/ 	.short	0x0001
        /*0032*/ 	.short	0x0008
        /*0034*/ 	.byte	0x00, 0xf5, 0x21, 0x00


	//----- nvinfo : EIATTR_KPARAM_INFO
	.align		4
.L_13:
        /*0038*/ 	.byte	0x04, 0x17
        /*003a*/ 	.short	(.L_15 - .L_14)
.L_14:
        /*003c*/ 	.word	0x00000000
        /*0040*/ 	.short	0x0000
        /*0042*/ 	.short	0x0000
        /*0044*/ 	.byte	0x00, 0xf0, 0x11, 0x00


	//----- nvinfo : EIATTR_SPARSE_MMA_MASK
	.align		4
.L_15:
        /*0048*/ 	.byte	0x03, 0x50
        /*004a*/ 	.short	0x0000


	//----- nvinfo : EIATTR_MAXREG_COUNT
	.align		4
        /*004c*/ 	.byte	0x03, 0x1b
        /*004e*/ 	.short	0x00ff


	//----- nvinfo : EIATTR_MERCURY_ISA_VERSION
	.align		4
        /*0050*/ 	.byte	0x03, 0x5f
        /*0052*/ 	.short	0x0101


	//----- nvinfo : EIATTR_VRC_CTA_INIT_COUNT
	.align		4
        /*0054*/ 	.byte	0x02, 0x4a
	.zero		1
	.zero		1


	//----- nvinfo : EIATTR_EXIT_INSTR_OFFSETS
	.align		4
        /*0058*/ 	.byte	0x04, 0x1c
        /*005a*/ 	.short	(.L_17 - .L_16)


	//   ....[0]....
.L_16:
        /*005c*/ 	.word	0x000004e0


	//----- nvinfo : EIATTR_CRS_STACK_SIZE
	.align		4
.L_17:
        /*0060*/ 	.byte	0x04, 0x1e
        /*0062*/ 	.short	(.L_19 - .L_18)
.L_18:
        /*0064*/ 	.word	0x00000000


	//----- nvinfo : EIATTR_CBANK_PARAM_SIZE
	.align		4
.L_19:
        /*0068*/ 	.byte	0x03, 0x19
        /*006a*/ 	.short	0x0020


	//----- nvinfo : EIATTR_PARAM_CBANK
	.align		4
        /*006c*/ 	.byte	0x04, 0x0a
        /*006e*/ 	.short	(.L_21 - .L_20)
	.align		4
.L_20:
        /*0070*/ 	.word	index@(.nv.constant0._Z22parallel_passwordCrackiPfPil)
        /*0074*/ 	.short	0x0380
        /*0076*/ 	.short	0x0020


	//----- nvinfo : EIATTR_SW_WAR
	.align		4
.L_21:
        /*0078*/ 	.byte	0x04, 0x36
        /*007a*/ 	.short	(.L_23 - .L_22)
.L_22:
        /*007c*/ 	.word	0x00000008
.L_23:


//--------------------- .nv.callgraph             --------------------------
	.section	.nv.callgraph,"",@"SHT_CUDA_CALLGRAPH"
	.align	4
	.sectionentsize	8
	.align		4
        /*0000*/ 	.word	0x00000000
	.align		4
        /*0004*/ 	.word	0xffffffff
	.align		4
        /*0008*/ 	.word	0x00000000
	.align		4
        /*000c*/ 	.word	0xfffffffe
	.align		4
        /*0010*/ 	.word	0x00000000
	.align		4
        /*0014*/ 	.word	0xfffffffd
	.align		4
        /*0018*/ 	.word	0x00000000
	.align		4
        /*001c*/ 	.word	0xfffffffc


//--------------------- .text._Z22parallel_passwordCrackiPfPil --------------------------
	.section	.text._Z22parallel_passwordCrackiPfPil,"ax",@progbits
	.align	128
        .global         _Z22parallel_passwordCrackiPfPil
        .type           _Z22parallel_passwordCrackiPfPil,@function
        .size           _Z22parallel_passwordCrackiPfPil,(.L_x_9 - _Z22parallel_passwordCrackiPfPil)
        .other          _Z22parallel_passwordCrackiPfPil,@"STO_CUDA_ENTRY STV_DEFAULT"
_Z22parallel_passwordCrackiPfPil:
.text._Z22parallel_passwordCrackiPfPil:
[----:B------:R-:W0:Y:S01]  /*0000*/  LDC R1, c[0x0][0x37c] ;  /* 0x0000df00ff017b82 */ /* 0x000e220000000800 */
[----:B------:R-:W-:Y:S02]  /*0010*/  HFMA2 R2, -RZ, RZ, 0, 816.5 ;  /* 0x00006261ff027431 */ /* 0x000fe400000001ff */
[----:B------:R-:W-:Y:S02]  /*0020*/  IMAD.MOV.U32 R0, RZ, RZ, 0x6463 ;  /* 0x00006463ff007424 */ /* 0x000fe400078e00ff */
[----:B------:R-:W-:Y:S02]  /*0030*/  HFMA2 R6, -RZ, RZ, 0, 6580 ;  /* 0x00006e6dff067431 */ /* 0x000fe400000001ff */
[----:B------:R-:W-:Y:S01]  /*0040*/  IMAD.MOV.U32 R3, RZ, RZ, 0x6665 ;  /* 0x00006665ff037424 */ /* 0x000fe200078e00ff */
[----:B------:R-:W1:Y:S01]  /*0050*/  S2R R9, SR_TID.X ;  /* 0x0000000000097919 */ /* 0x000e620000002100 */
[----:B------:R-:W-:Y:S01]  /*0060*/  IMAD.MOV.U32 R4, RZ, RZ, 0x6a69 ;  /* 0x00006a69ff047424 */ /* 0x000fe200078e00ff */
[----:B------:R-:W-:Y:S01]  /*0070*/  MOV R7, 0x7473 ;  /* 0x0000747300077802 */ /* 0x000fe20000000f00 */
[----:B------:R-:W-:Y:S01]  /*0080*/  IMAD.MOV.U32 R5, RZ, RZ, 0x6c6b ;  /* 0x00006c6bff057424 */ /* 0x000fe200078e00ff */
[----:B------:R-:W2:Y:S01]  /*0090*/  LDCU UR7, c[0x0][0x380] ;  /* 0x00007000ff0777ac */ /* 0x000ea20008000800 */
[----:B------:R-:W-:Y:S01]  /*00a0*/  IMAD.MOV.U32 R10, RZ, RZ, 0x7877 ;  /* 0x00007877ff0a7424 */ /* 0x000fe200078e00ff */
[----:B------:R-:W-:Y:S01]  /*00b0*/  PRMT R2, R2, 0x5410, R0 ;  /* 0x0000541002027816 */ /* 0x000fe20000000000 */
[----:B0-----:R-:W-:Y:S01]  /*00c0*/  VIADD R1, R1, 0xfffff040 ;  /* 0xfffff04001017836 */ /* 0x001fe20000000000 */
[----:B------:R-:W-:Y:S01]  /*00d0*/  MOV R0, 0x6867 ;  /* 0x0000686700007802 */ /* 0x000fe20000000f00 */
[----:B------:R-:W-:Y:S01]  /*00e0*/  IMAD.MOV.U32 R8, RZ, RZ, 0x7a79 ;  /* 0x00007a79ff087424 */ /* 0x000fe200078e00ff */
[--C-:B------:R-:W-:Y:S01]  /*00f0*/  PRMT R4, R4, 0x5410, R5.reuse ;  /* 0x0000541004047816 */ /* 0x100fe20000000005 */
[----:B------:R-:W1:Y:S01]  /*0100*/  S2UR UR6, SR_CTAID.X ;  /* 0x00000000000679c3 */ /* 0x000e620000002500 */
[----:B------:R-:W-:Y:S01]  /*0110*/  PRMT R3, R3, 0x5410, R0 ;  /* 0x0000541003037816 */ /* 0x000fe20000000000 */
[----:B------:R-:W-:Y:S01]  /*0120*/  IMAD.MOV.U32 R0, RZ, RZ, 0x706f ;  /* 0x0000706fff007424 */ /* 0x000fe200078e00ff */
[----:B------:R-:W-:Y:S01]  /*0130*/  PRMT R5, R6, 0x7610, R5 ;  /* 0x0000761006057816 */ /* 0x000fe20000000005 */
[----:B------:R-:W-:Y:S01]  /*0140*/  IMAD.MOV.U32 R6, RZ, RZ, 0x7271 ;  /* 0x00007271ff067424 */ /* 0x000fe200078e00ff */
[----:B------:R0:W-:Y:S01]  /*0150*/  STL.U16 [R1+0x18], R8 ;  /* 0x0000180801007387 */ /* 0x0001e20000100400 */
[----:B------:R-:W3:Y:S01]  /*0160*/  LDCU.64 UR4, c[0x0][0x358] ;  /* 0x00006b00ff0477ac */ /* 0x000ee20008000a00 */
[----:B------:R-:W-:Y:S01]  /*0170*/  PRMT R5, R5, 0x5410, R0 ;  /* 0x0000541005057816 */ /* 0x000fe20000000000 */
[----:B------:R-:W-:Y:S01]  /*0180*/  IMAD.MOV.U32 R0, RZ, RZ, 0x7675 ;  /* 0x00007675ff007424 */ /* 0x000fe200078e00ff */
[----:B------:R-:W-:Y:S01]  /*0190*/  PRMT R6, R6, 0x5410, R7 ;  /* 0x0000541006067816 */ /* 0x000fe20000000007 */
[----:B------:R0:W-:Y:S01]  /*01a0*/  STL.64 [R1], R2 ;  /* 0x0000000201007387 */ /* 0x0001e20000100a00 */
[----:B--2---:R-:W-:-:S02]  /*01b0*/  UISETP.GE.AND UP0, UPT, UR7, 0x1, UPT ;  /* 0x000000010700788c */ /* 0x004fc4000bf06270 */
[----:B------:R-:W-:Y:S01]  /*01c0*/  PRMT R7, R0, 0x5410, R10 ;  /* 0x0000541000077816 */ /* 0x000fe2000000000a */
[----:B------:R0:W-:Y:S01]  /*01d0*/  STL.64 [R1+0x8], R4 ;  /* 0x0000080401007387 */ /* 0x0001e20000100a00 */
[----:B------:R-:W1:Y:S03]  /*01e0*/  LDC R0, c[0x0][0x360] ;  /* 0x0000d800ff007b82 */ /* 0x000e660000000800 */
[----:B------:R0:W-:Y:S01]  /*01f0*/  STL.64 [R1+0x10], R6 ;  /* 0x0000100601007387 */ /* 0x0001e20000100a00 */
[----:B-1----:R-:W-:Y:S01]  /*0200*/  IMAD R0, R0, UR6, R9 ;  /* 0x0000000600007c24 */ /* 0x002fe2000f8e0209 */
[----:B0--3--:R-:W-:Y:S06]  /*0210*/  BRA.U !UP0, `(.L_x_0) ;  /* 0x0000000108a07547 */ /* 0x009fec000b800000 */
[C---:B------:R-:W-:Y:S01]  /*0220*/  IADD3 R3, PT, PT, R1.reuse, 0x20, RZ ;  /* 0x0000002001037810 */ /* 0x040fe20007ffe0ff */
[----:B------:R-:W-:Y:S01]  /*0230*/  BSSY.RECONVERGENT B0, `(.L_x_1) ;  /* 0x0000025000007945 */ /* 0x000fe20003800200 */
[----:B------:R-:W-:Y:S02]  /*0240*/  IMAD.IADD R7, R1, 0x1, R0 ;  /* 0x0000000101077824 */ /* 0x000fe400078e0200 */
[----:B------:R-:W-:Y:S01]  /*0250*/  IMAD.MOV.U32 R8, RZ, RZ, RZ ;  /* 0x000000ffff087224 */ /* 0x000fe200078e00ff */
[----:B------:R-:W-:-:S07]  /*0260*/  LEA R4, R0, R3, 0x2 ;  /* 0x0000000300047211 */ /* 0x000fce00078e10ff */
.L_x_6:
[----:B0-----:R-:W0:Y:S01]  /*0270*/  LDCU UR6, c[0x0][0x380] ;  /* 0x00007000ff0677ac */ /* 0x001e220008000800 */
[----:B-----5:R-:W-:Y:S01]  /*0280*/  VIADD R2, R2, 0x1 ;  /* 0x0000000102027836 */ /* 0x020fe20000000000 */
[----:B------:R-:W-:Y:S04]  /*0290*/  BSSY.RECONVERGENT B1, `(.L_x_2) ;  /* 0x0000010000017945 */ /* 0x000fe80003800200 */
[----:B------:R1:W-:Y:S01]  /*02a0*/  STL [R1+0x20], R2 ;  /* 0x0000200201007387 */ /* 0x0003e20000100800 */
[----:B0-----:R-:W-:-:S13]  /*02b0*/  ISETP.GE.AND P0, PT, R8, UR6, PT ;  /* 0x0000000608007c0c */ /* 0x001fda000bf06270 */
[----:B-1----:R-:W-:Y:S05]  /*02c0*/  @!P0 BRA `(.L_x_3) ;  /* 0x00000000002c8947 */ /* 0x002fea0003800000 */
[----:B------:R-:W2:Y:S04]  /*02d0*/  LDL.S8 R3, [R7] ;  /* 0x0000000007037983 */ /* 0x000ea80000100200 */
[----:B------:R-:W3:Y:S01]  /*02e0*/  LDL R2, [R4] ;  /* 0x0000000004027983 */ /* 0x000ee20000100800 */
[----:B--2---:R-:W-:-:S04]  /*02f0*/  IADD3 R3, PT, PT, R3, 0x1a, RZ ;  /* 0x0000001a03037810 */ /* 0x004fc80007ffe0ff */
[----:B---3--:R-:W-:-:S13]  /*0300*/  ISETP.GE.AND P0, PT, R2, R3, PT ;  /* 0x000000030200720c */ /* 0x008fda0003f06270 */
[----:B------:R-:W-:Y:S05]  /*0310*/  @!P0 BRA `(.L_x_4) ;  /* 0x00000000001c8947 */ /* 0x000fea0003800000 */
[----:B------:R-:W2:Y:S01]  /*0320*/  LDL R5, [R4+0x4] ;  /* 0x0000040004057983 */ /* 0x000ea20000100800 */
[----:B------:R-:W-:-:S05]  /*0330*/  VIADD R3, R2, 0xffffffe6 ;  /* 0xffffffe602037836 */ /* 0x000fca0000000000 */
[----:B------:R0:W-:Y:S01]  /*0340*/  STL [R4], R3 ;  /* 0x0000000304007387 */ /* 0x0001e20000100800 */
[----:B--2---:R-:W-:-:S05]  /*0350*/  IADD3 R5, PT, PT, R5, 0x1, RZ ;  /* 0x0000000105057810 */ /* 0x004fca0007ffe0ff */
[----:B------:R0:W-:Y:S01]  /*0360*/  STL [R4+0x4], R5 ;  /* 0x0000040504007387 */ /* 0x0001e20000100800 */
[----:B------:R-:W-:Y:S05]  /*0370*/  BRA `(.L_x_4) ;  /* 0x0000000000047947 */ /* 0x000fea0003800000 */
.L_x_3:
[----:B------:R-:W-:-:S07]  /*0380*/  VIADD R8, R8, 0x1 ;  /* 0x0000000108087836 */ /* 0x000fce0000000000 */
.L_x_4:
[----:B------:R-:W-:Y:S05]  /*0390*/  BSYNC.RECONVERGENT B1 ;  /* 0x0000000000017941 */ /* 0x000fea0003800200 */
.L_x_2:
[----:B0-----:R-:W-:-:S07]  /*03a0*/  HFMA2 R5, -RZ, RZ, 0, 0 ;  /* 0x00000000ff057431 */ /* 0x001fce00000001ff */
.L_x_7:
[----:B------:R-:W0:Y:S01]  /*03b0*/  LDC.64 R2, c[0x0][0x390] ;  /* 0x0000e400ff027b82 */ /* 0x000e220000000a00 */
[----:B------:R-:W-:-:S06]  /*03c0*/  IMAD R6, R5, 0x4, R1 ;  /* 0x0000000405067824 */ /* 0x000fcc00078e0201 */
[----:B------:R-:W2:Y:S01]  /*03d0*/  LDL R6, [R6+0x20] ;  /* 0x0000200006067983 */ /* 0x000ea20000100800 */
[----:B0-----:R-:W-:-:S06]  /*03e0*/  IMAD.WIDE.U32 R2, R5, 0x4, R2 ;  /* 0x0000000405027825 */ /* 0x001fcc00078e0002 */
[----:B------:R-:W2:Y:S02]  /*03f0*/  LDG.E R3, desc[UR4][R2.64] ;  /* 0x0000000402037981 */ /* 0x000ea4000c1e1900 */
[----:B--2---:R-:W-:-:S13]  /*0400*/  ISETP.NE.AND P0, PT, R6, R3, PT ;  /* 0x000000030600720c */ /* 0x004fda0003f05270 */
[----:B------:R-:W-:Y:S05]  /*0410*/  @!P0 BRA `(.L_x_5) ;  /* 0x0000000000088947 */ /* 0x000fea0003800000 */
[----:B------:R0:W5:Y:S01]  /*0420*/  LDL R2, [R1+0x20] ;  /* 0x0000200001027983 */ /* 0x0001620000100800 */
[----:B------:R-:W-:Y:S05]  /*0430*/  BRA `(.L_x_6) ;  /* 0xfffffffc008c7947 */ /* 0x000fea000383ffff */
.L_x_5:
[----:B------:R-:W0:Y:S01]  /*0440*/  LDCU UR6, c[0x0][0x380] ;  /* 0x00007000ff0677ac */ /* 0x000e220008000800 */
[----:B------:R-:W-:-:S04]  /*0450*/  IADD3 R5, PT, PT, R5, 0x1, RZ ;  /* 0x0000000105057810 */ /* 0x000fc80007ffe0ff */
[----:B0-----:R-:W-:-:S13]  /*0460*/  ISETP.NE.AND P0, PT, R5, UR6, PT ;  /* 0x0000000605007c0c */ /* 0x001fda000bf05270 */
[----:B------:R-:W-:Y:S05]  /*0470*/  @P0 BRA `(.L_x_7) ;  /* 0xfffffffc00cc0947 */ /* 0x000fea000383ffff */
[----:B------:R-:W-:Y:S05]  /*0480*/  BSYNC.RECONVERGENT B0 ;  /* 0x0000000000007941 */ /* 0x000fea0003800200 */
.L_x_1:
[----:B------:R-:W5:Y:S02]  /*0490*/  LDL R4, [R4] ;  /* 0x0000000004047983 */ /* 0x000f640000100800 */
.L_x_0:
[----:B------:R-:W0:Y:S01]  /*04a0*/  LDC.64 R2, c[0x0][0x388] ;  /* 0x0000e200ff027b82 */ /* 0x000e220000000a00 */
[----:B-----5:R-:W-:Y:S01]  /*04b0*/  I2FP.F32.S32 R5, R4 ;  /* 0x0000000400057245 */ /* 0x020fe20000201400 */
[----:B0-----:R-:W-:-:S05]  /*04c0*/  IMAD.WIDE R2, R0, 0x4, R2 ;  /* 0x0000000400027825 */ /* 0x001fca00078e0202 */
[----:B------:R-:W-:Y:S01]  /*04d0*/  STG.E desc[UR4][R2.64], R5 ;  /* 0x0000000502007986 */ /* 0x000fe2000c101904 */
[----:B------:R-:W-:Y:S05]  /*04e0*/  EXIT ;  /* 0x000000000000794d */ /* 0x000fea0003800000 */
.L_x_8:
[----:B------:R-:W-:-:S00]  /*04f0*/  BRA `(.L_x_8) ;  /* 0xfffffffc00fc7947 */ /* 0x000fc0000383ffff */
[----:B------:R-:W-:-:S00]  /*0500*/  NOP ;  /* 0x0000000000007918 */ /* 0x000fc00000000000 */
[----:B------:R-:W-:-:S00]  /*0510*/  NOP ;  /* 0x0000000000007918 */ /* 0x000fc00000000000 */
[----:B------:R-:W-:-:S00]  /*0520*/  NOP ;  /* 0x0000000000007918 */ /* 0x000fc00000000000 */
[----:B------:R-:W-:-:S00]  /*0530*/  NOP ;  /* 0x0000000000007918 */ /* 0x000fc00000000000 */
[----:B------:R-:W-:-:S00]  /*0540*/  NOP ;  /* 0x0000000000007918 */ /* 0x000fc00000000000 */
[----:B------:R-:W-:-:S00]  /*0550*/  NOP ;  /* 0x0000000000007918 */ /* 0x000fc00000000000 */
[----:B------:R-:W-:-:S00]  /*0560*/  NOP ;  /* 0x0000000000007918 */ /* 0x000fc00000000000 */
[----:B------:R-:W-:-:S00]  /*0570*/  NOP ;  /* 0x0000000000007918 */ /* 0x000fc00000000000 */
.L_x_9:


//--------------------- .nv.shared.reserved.0     --------------------------
	.section	.nv.shared.reserved.0,"aw",@nobits
	.weak		__nv_reservedSMEM_offset_0_alias
	.size		__nv_reservedSMEM_offset_0_alias, 0, 64
	.other		__nv_reservedSMEM_offset_0_alias,@"STO_CUDA_RESERVED_SHARED STV_DEFAULT"
__nv_reservedSMEM_offset_0_alias:
	.zero		0
	.zero		64


//--------------------- .nv.constant0._Z22parallel_passwordCrackiPfPil --------------------------
	.section	.nv.constant0._Z22parallel_passwordCrackiPfPil,"a",@progbits
	.sectionflags	@""
	.align	4
.nv.constant0._Z22parallel_passwordCrackiPfPil:
	.zero		928


//--------------------- SYMBOLS --------------------------

	.type		.nv.reservedSmem.offset0,@object
	.size		.nv.reservedSmem.offset0,0x4
